//
// Generated by NVIDIA NVVM Compiler
//
// Compiler Build ID: CL-36424714
// Cuda compilation tools, release 13.0, V13.0.88
// Based on NVVM 20.0.0
//

.version 9.0
.target sm_100
.address_size 64

	// .globl	_Z11partialScanPjS_S_m
// _ZZ11partialScanPjS_S_mE4temp has been demoted

.visible .entry _Z11partialScanPjS_S_m(
	.param .u64 .ptr .align 1 _Z11partialScanPjS_S_m_param_0,
	.param .u64 .ptr .align 1 _Z11partialScanPjS_S_m_param_1,
	.param .u64 .ptr .align 1 _Z11partialScanPjS_S_m_param_2,
	.param .u64 _Z11partialScanPjS_S_m_param_3
)
{
	.reg .pred 	%p<6>;
	.reg .b32 	%r<28>;
	.reg .b64 	%rd<19>;
	// demoted variable
	.shared .align 4 .b8 _ZZ11partialScanPjS_S_mE4temp[16];
	ld.param.u64 	%rd4, [_Z11partialScanPjS_S_m_param_0];
	ld.param.u64 	%rd7, [_Z11partialScanPjS_S_m_param_1];
	ld.param.u64 	%rd5, [_Z11partialScanPjS_S_m_param_2];
	ld.param.u64 	%rd6, [_Z11partialScanPjS_S_m_param_3];
	cvta.to.global.u64 	%rd1, %rd7;
	mov.u32 	%r1, %tid.x;
	mov.u32 	%r2, %ctaid.x;
	shl.b32 	%r6, %r2, 2;
	add.s32 	%r7, %r6, %r1;
	and.b64  	%rd2, %rd6, 3;
	cvt.u64.u32 	%rd3, %r7;
	setp.le.u64 	%p1, %rd6, %rd3;
	shl.b32 	%r8, %r1, 2;
	mov.u32 	%r9, _ZZ11partialScanPjS_S_mE4temp;
	add.s32 	%r3, %r9, %r8;
	@%p1 bra 	$L__BB0_2;
	cvta.to.global.u64 	%rd8, %rd4;
	shl.b64 	%rd9, %rd3, 2;
	add.s64 	%rd10, %rd8, %rd9;
	ld.global.u32 	%r10, [%rd10];
	st.shared.u32 	[%r3], %r10;
$L__BB0_2:
	bar.sync 	0;
	setp.lt.u64 	%p2, %rd2, 2;
	@%p2 bra 	$L__BB0_7;
	mov.b32 	%r27, 1;
$L__BB0_4:
	add.s32 	%r12, %r27, %r1;
	cvt.s64.s32 	%rd11, %r12;
	setp.le.u64 	%p3, %rd2, %rd11;
	@%p3 bra 	$L__BB0_6;
	ld.shared.u32 	%r13, [%r3];
	shl.b32 	%r14, %r27, 2;
	add.s32 	%r15, %r3, %r14;
	ld.shared.u32 	%r16, [%r15];
	add.s32 	%r17, %r16, %r13;
	st.shared.u32 	[%r15], %r17;
$L__BB0_6:
	bar.sync 	0;
	shl.b32 	%r27, %r27, 1;
	cvt.s64.s32 	%rd12, %r27;
	setp.gt.u64 	%p4, %rd2, %rd12;
	@%p4 bra 	$L__BB0_4;
$L__BB0_7:
	cvt.u32.u64 	%r18, %rd3;
	add.s32 	%r19, %r18, 1;
	cvt.u64.u32 	%rd13, %r19;
	setp.le.u64 	%p5, %rd6, %rd13;
	@%p5 bra 	$L__BB0_9;
	ld.shared.u32 	%r20, [%r3];
	shl.b64 	%rd14, %rd3, 2;
	add.s64 	%rd15, %rd1, %rd14;
	st.global.u32 	[%rd15+4], %r20;
$L__BB0_9:
	cvta.to.global.u64 	%rd16, %rd5;
	mov.b32 	%r21, 0;
	st.global.u32 	[%rd1], %r21;
	cvt.u32.u64 	%r22, %rd2;
	shl.b32 	%r23, %r22, 2;
	add.s32 	%r25, %r9, %r23;
	ld.shared.u32 	%r26, [%r25+-4];
	mul.wide.u32 	%rd17, %r2, 4;
	add.s64 	%rd18, %rd16, %rd17;
	st.global.u32 	[%rd18], %r26;
	ret;

}
	// .globl	_Z7mapScanPjS_m
.visible .entry _Z7mapScanPjS_m(
	.param .u64 .ptr .align 1 _Z7mapScanPjS_m_param_0,
	.param .u64 .ptr .align 1 _Z7mapScanPjS_m_param_1,
	.param .u64 _Z7mapScanPjS_m_param_2
)
{
	.reg .pred 	%p<2>;
	.reg .b32 	%r<8>;
	.reg .b64 	%rd<11>;

	ld.param.u64 	%rd2, [_Z7mapScanPjS_m_param_0];
	ld.param.u64 	%rd3, [_Z7mapScanPjS_m_param_1];
	ld.param.u64 	%rd4, [_Z7mapScanPjS_m_param_2];
	mov.u32 	%r2, %tid.x;
	mov.u32 	%r1, %ctaid.x;
	shl.b32 	%r3, %r1, 2;
	add.s32 	%r4, %r3, %r2;
	cvt.u64.u32 	%rd1, %r4;
	setp.le.u64 	%p1, %rd4, %rd1;
	@%p1 bra 	$L__BB1_2;
	cvta.to.global.u64 	%rd5, %rd3;
	cvta.to.global.u64 	%rd6, %rd2;
	mul.wide.u32 	%rd7, %r1, 4;
	add.s64 	%rd8, %rd5, %rd7;
	ld.global.u32 	%r5, [%rd8];
	shl.b64 	%rd9, %rd1, 2;
	add.s64 	%rd10, %rd6, %rd9;
	ld.global.u32 	%r6, [%rd10];
	add.s32 	%r7, %r6, %r5;
	st.global.u32 	[%rd10], %r7;
$L__BB1_2:
	ret;

}


// ===== COMPILED SASS (sm_100) =====

	.target	sm_100

	.elftype	@"ET_EXEC"


//--------------------- .note.nv.tkinfo           --------------------------
	.section	.note.nv.tkinfo,"",@"SHT_NOTE"
	.sectionflags	@"SHF_NOTE_NV_TKINFO"
	.tkinfo
        /*0018*/ 	.word	0x00000002
        /*0030*/ 	.string	""
        /*0030*/ 	.string	"ptxas"
        /*0030*/ 	.string	"Cuda compilation tools, release 13.0, V13.0.88"
        /*0030*/ 	.string	"Build cuda_13.0.r13.0/compiler.36424714_0"
        /*0030*/ 	.string	"-arch sm_100 -m 64 "



//--------------------- .note.nv.cuinfo           --------------------------
	.section	.note.nv.cuinfo,"",@"SHT_NOTE"
	.sectionflags	@"SHF_NOTE_NV_CUINFO"
        /*0018*/ 	.short	0x0002
        /*001a*/ 	.short	0x0064
        /*001c*/ 	.short	0x0082
	.zero		2


//--------------------- .nv.info                  --------------------------
	.section	.nv.info,"",@"SHT_CUDA_INFO"
	.align	4


	//----- nvinfo : EIATTR_REGCOUNT
	.align		4
        /*0000*/ 	.byte	0x04, 0x2f
        /*0002*/ 	.short	(.L_1 - .L_0)
	.align		4
.L_0:
        /*0004*/ 	.word	index@(_Z11partialScanPjS_S_m)
        /*0008*/ 	.word	0x00000010


	//----- nvinfo : EIATTR_FRAME_SIZE
	.align		4
.L_1:
        /*000c*/ 	.byte	0x04, 0x11
        /*000e*/ 	.short	(.L_3 - .L_2)
	.align		4
.L_2:
        /*0010*/ 	.word	index@(_Z11partialScanPjS_S_m)
        /*0014*/ 	.word	0x00000000


	//----- nvinfo : EIATTR_REGCOUNT
	.align		4
.L_3:
        /*0018*/ 	.byte	0x04, 0x2f
        /*001a*/ 	.short	(.L_5 - .L_4)
	.align		4
.L_4:
        /*001c*/ 	.word	index@(_Z7mapScanPjS_m)
        /*0020*/ 	.word	0x0000000a


	//----- nvinfo : EIATTR_FRAME_SIZE
	.align		4
.L_5:
        /*0024*/ 	.byte	0x04, 0x11
        /*0026*/ 	.short	(.L_7 - .L_6)
	.align		4
.L_6:
        /*0028*/ 	.word	index@(_Z7mapScanPjS_m)
        /*002c*/ 	.word	0x00000000


	//----- nvinfo : EIATTR_MIN_STACK_SIZE
	.align		4
.L_7:
        /*0030*/ 	.byte	0x04, 0x12
        /*0032*/ 	.short	(.L_9 - .L_8)
	.align		4
.L_8:
        /*0034*/ 	.word	index@(_Z7mapScanPjS_m)
        /*0038*/ 	.word	0x00000000


	//----- nvinfo : EIATTR_MIN_STACK_SIZE
	.align		4
.L_9:
        /*003c*/ 	.byte	0x04, 0x12
        /*003e*/ 	.short	(.L_11 - .L_10)
	.align		4
.L_10:
        /*0040*/ 	.word	index@(_Z11partialScanPjS_S_m)
        /*0044*/ 	.word	0x00000000
.L_11:


//--------------------- .nv.compat                --------------------------
	.section	.nv.compat,"",@"SHT_CUDA_COMPAT_INFO"
	.align	4
        /*0000*/ 	.byte	0x02, 0x09, 0x00, 0x00, 0x02, 0x02, 0x01, 0x00, 0x02, 0x05, 0x05, 0x00, 0x03, 0x07, 0x01, 0x01
        /*0010*/ 	.byte	0x02, 0x03, 0x00, 0x00, 0x02, 0x06, 0x01, 0x00, 0x04, 0x0b, 0x08, 0x00, 0x09, 0x00, 0x00, 0x00
        /*0020*/ 	.byte	0x00, 0x00, 0x00, 0x00


//--------------------- .nv.info._Z7mapScanPjS_m  --------------------------
	.section	.nv.info._Z7mapScanPjS_m,"",@"SHT_CUDA_INFO"
	.sectionflags	@""
	.align	4


	//----- nvinfo : EIATTR_CUDA_API_VERSION
	.align		4
        /*0000*/ 	.byte	0x04, 0x37
        /*0002*/ 	.short	(.L_13 - .L_12)
.L_12:
        /*0004*/ 	.word	0x00000082


	//----- nvinfo : EIATTR_KPARAM_INFO
	.align		4
.L_13:
        /*0008*/ 	.byte	0x04, 0x17
        /*000a*/ 	.short	(.L_15 - .L_14)
.L_14:
        /*000c*/ 	.word	0x00000000
        /*0010*/ 	.short	0x0002
        /*0012*/ 	.short	0x0010
        /*0014*/ 	.byte	0x00, 0xf0, 0x21, 0x00


	//----- nvinfo : EIATTR_KPARAM_INFO
	.align		4
.L_15:
        /*0018*/ 	.byte	0x04, 0x17
        /*001a*/ 	.short	(.L_17 - .L_16)
.L_16:
        /*001c*/ 	.word	0x00000000
        /*0020*/ 	.short	0x0001
        /*0022*/ 	.short	0x0008
        /*0024*/ 	.byte	0x00, 0xf5, 0x21, 0x00


	//----- nvinfo : EIATTR_KPARAM_INFO
	.align		4
.L_17:
        /*0028*/ 	.byte	0x04, 0x17
        /*002a*/ 	.short	(.L_19 - .L_18)
.L_18:
        /*002c*/ 	.word	0x00000000
        /*0030*/ 	.short	0x0000
        /*0032*/ 	.short	0x0000
        /*0034*/ 	.byte	0x00, 0xf5, 0x21, 0x00


	//----- nvinfo : EIATTR_SPARSE_MMA_MASK
	.align		4
.L_19:
        /*0038*/ 	.byte	0x03, 0x50
        /*003a*/ 	.short	0x0000


	//----- nvinfo : EIATTR_MAXREG_COUNT
	.align		4
        /*003c*/ 	.byte	0x03, 0x1b
        /*003e*/ 	.short	0x00ff


	//----- nvinfo : EIATTR_MERCURY_ISA_VERSION
	.align		4
        /*0040*/ 	.byte	0x03, 0x5f
        /*0042*/ 	.short	0x0101


	//----- nvinfo : EIATTR_VRC_CTA_INIT_COUNT
	.align		4
        /*0044*/ 	.byte	0x02, 0x4a
	.zero		1
	.zero		1


	//----- nvinfo : EIATTR_EXIT_INSTR_OFFSETS
	.align		4
        /*0048*/ 	.byte	0x04, 0x1c
        /*004a*/ 	.short	(.L_21 - .L_20)


	//   ....[0]....
.L_20:
        /*004c*/ 	.word	0x00000070


	//   ....[1]....
        /*0050*/ 	.word	0x00000120


	//----- nvinfo : EIATTR_CBANK_PARAM_SIZE
	.align		4
.L_21:
        /*0054*/ 	.byte	0x03, 0x19
        /*0056*/ 	.short	0x0018


	//----- nvinfo : EIATTR_PARAM_CBANK
	.align		4
        /*0058*/ 	.byte	0x04, 0x0a
        /*005a*/ 	.short	(.L_23 - .L_22)
	.align		4
.L_22:
        /*005c*/ 	.word	index@(.nv.constant0._Z7mapScanPjS_m)
        /*0060*/ 	.short	0x0380
        /*0062*/ 	.short	0x0018


	//----- nvinfo : EIATTR_SW_WAR
	.align		4
.L_23:
        /*0064*/ 	.byte	0x04, 0x36
        /*0066*/ 	.short	(.L_25 - .L_24)
.L_24:
        /*0068*/ 	.word	0x00000008
.L_25:


//--------------------- .nv.info._Z11partialScanPjS_S_m --------------------------
	.section	.nv.info._Z11partialScanPjS_S_m,"",@"SHT_CUDA_INFO"
	.sectionflags	@""
	.align	4


	//----- nvinfo : EIATTR_CUDA_API_VERSION
	.align		4
        /*0000*/ 	.byte	0x04, 0x37
        /*0002*/ 	.short	(.L_27 - .L_26)
.L_26:
        /*0004*/ 	.word	0x00000082


	//----- nvinfo : EIATTR_KPARAM_INFO
	.align		4
.L_27:
        /*0008*/ 	.byte	0x04, 0x17
        /*000a*/ 	.short	(.L_29 - .L_28)
.L_28:
        /*000c*/ 	.word	0x00000000
        /*0010*/ 	.short	0x0003
        /*0012*/ 	.short	0x0018
        /*0014*/ 	.byte	0x00, 0xf0, 0x21, 0x00


	//----- nvinfo : EIATTR_KPARAM_INFO
	.align		4
.L_29:
        /*0018*/ 	.byte	0x04, 0x17
        /*001a*/ 	.short	(.L_31 - .L_30)
.L_30:
        /*001c*/ 	.word	0x00000000
        /*0020*/ 	.short	0x0002
        /*0022*/ 	.short	0x0010
        /*0024*/ 	.byte	0x00, 0xf5, 0x21, 0x00


	//----- nvinfo : EIATTR_KPARAM_INFO
	.align		4
.L_31:
        /*0028*/ 	.byte	0x04, 0x17
        /*002a*/ 	.short	(.L_33 - .L_32)
.L_32:
        /*002c*/ 	.word	0x00000000
        /*0030*/ 	.short	0x0001
        /*0032*/ 	.short	0x0008
        /*0034*/ 	.byte	0x00, 0xf5, 0x21, 0x00


	//----- nvinfo : EIATTR_KPARAM_INFO
	.align		4
.L_33:
        /*0038*/ 	.byte	0x04, 0x17
        /*003a*/ 	.short	(.L_35 - .L_34)
.L_34:
        /*003c*/ 	.word	0x00000000
        /*0040*/ 	.short	0x0000
        /*0042*/ 	.short	0x0000
        /*0044*/ 	.byte	0x00, 0xf5, 0x21, 0x00


	//----- nvinfo : EIATTR_SPARSE_MMA_MASK
	.align		4
.L_35:
        /*0048*/ 	.byte	0x03, 0x50
        /*004a*/ 	.short	0x0000


	//----- nvinfo : EIATTR_MAXREG_COUNT
	.align		4
        /*004c*/ 	.byte	0x03, 0x1b
        /*004e*/ 	.short	0x00ff


	//----- nvinfo : EIATTR_NUM_BARRIERS
	.align		4
        /*0050*/ 	.byte	0x02, 0x4c
        /*0052*/ 	.byte	0x01
	.zero		1


	//----- nvinfo : EIATTR_MERCURY_ISA_VERSION
	.align		4
        /*0054*/ 	.byte	0x03, 0x5f
        /*0056*/ 	.short	0x0101


	//----- nvinfo : EIATTR_VRC_CTA_INIT_COUNT
	.align		4
        /*0058*/ 	.byte	0x02, 0x4a
	.zero		1
	.zero		1


	//----- nvinfo : EIATTR_EXIT_INSTR_OFFSETS
	.align		4
        /*005c*/ 	.byte	0x04, 0x1c
        /*005e*/ 	.short	(.L_37 - .L_36)


	//   ....[0]....
.L_36:
        /*0060*/ 	.word	0x00000360


	//----- nvinfo : EIATTR_CBANK_PARAM_SIZE
	.align		4
.L_37:
        /*0064*/ 	.byte	0x03, 0x19
        /*0066*/ 	.short	0x0020


	//----- nvinfo : EIATTR_PARAM_CBANK
	.align		4
        /*0068*/ 	.byte	0x04, 0x0a
        /*006a*/ 	.short	(.L_39 - .L_38)
	.align		4
.L_38:
        /*006c*/ 	.word	index@(.nv.constant0._Z11partialScanPjS_S_m)
        /*0070*/ 	.short	0x0380
        /*0072*/ 	.short	0x0020


	//----- nvinfo : EIATTR_SW_WAR
	.align		4
.L_39:
        /*0074*/ 	.byte	0x04, 0x36
        /*0076*/ 	.short	(.L_41 - .L_40)
.L_40:
        /*0078*/ 	.word	0x00000008
.L_41:


//--------------------- .nv.callgraph             --------------------------
	.section	.nv.callgraph,"",@"SHT_CUDA_CALLGRAPH"
	.align	4
	.sectionentsize	8
	.align		4
        /*0000*/ 	.word	0x00000000
	.align		4
        /*0004*/ 	.word	0xffffffff
	.align		4
        /*0008*/ 	.word	0x00000000
	.align		4
        /*000c*/ 	.word	0xfffffffe
	.align		4
        /*0010*/ 	.word	0x00000000
	.align		4
        /*0014*/ 	.word	0xfffffffd
	.align		4
        /*0018*/ 	.word	0x00000000
	.align		4
        /*001c*/ 	.word	0xfffffffc


//--------------------- .text._Z7mapScanPjS_m     --------------------------
	.section	.text._Z7mapScanPjS_m,"ax",@progbits
	.align	128
        .global         _Z7mapScanPjS_m
        .type           _Z7mapScanPjS_m,@function
        .size           _Z7mapScanPjS_m,(.L_x_4 - _Z7mapScanPjS_m)
        .other          _Z7mapScanPjS_m,@"STO_CUDA_ENTRY STV_DEFAULT"
_Z7mapScanPjS_m:
.text._Z7mapScanPjS_m:
[----:B------:R-:W-:Y:S01]  /*0000*/  LDC R1, c[0x0][0x37c] ;  /* 0x0000df00ff017b82 */ /* 0x000fe20000000800 */
[----:B------:R-:W0:Y:S01]  /*0010*/  S2R R0, SR_TID.X ;  /* 0x0000000000007919 */ /* 0x000e220000002100 */
[----:B------:R-:W1:Y:S01]  /*0020*/  LDCU.64 UR4, c[0x0][0x390] ;  /* 0x00007200ff0477ac */ /* 0x000e620008000a00 */
[----:B------:R-:W0:Y:S02]  /*0030*/  S2R R5, SR_CTAID.X ;  /* 0x0000000000057919 */ /* 0x000e240000002500 */
[----:B0-----:R-:W-:-:S05]  /*0040*/  IMAD R0, R5, 0x4, R0 ;  /* 0x0000000405007824 */ /* 0x001fca00078e0200 */
[----:B-1----:R-:W-:-:S04]  /*0050*/  ISETP.GE.U32.AND P0, PT, R0, UR4, PT ;  /* 0x0000000400007c0c */ /* 0x002fc8000bf06070 */
[----:B------:R-:W-:-:S13]  /*0060*/  ISETP.GE.U32.AND.EX P0, PT, RZ, UR5, PT, P0 ;  /* 0x00000005ff007c0c */ /* 0x000fda000bf06100 */
[----:B------:R-:W-:Y:S05]  /*0070*/  @P0 EXIT ;  /* 0x000000000000094d */ /* 0x000fea0003800000 */
[----:B------:R-:W0:Y:S01]  /*0080*/  LDC.64 R2, c[0x0][0x388] ;  /* 0x0000e200ff027b82 */ /* 0x000e220000000a00 */
[----:B------:R-:W1:Y:S01]  /*0090*/  LDCU.64 UR6, c[0x0][0x380] ;  /* 0x00007000ff0677ac */ /* 0x000e620008000a00 */
[----:B------:R-:W2:Y:S01]  /*00a0*/  LDCU.64 UR4, c[0x0][0x358] ;  /* 0x00006b00ff0477ac */ /* 0x000ea20008000a00 */
[----:B-1----:R-:W-:Y:S01]  /*00b0*/  LEA R4, P0, R0, UR6, 0x2 ;  /* 0x0000000600047c11 */ /* 0x002fe2000f8010ff */
[----:B0-----:R-:W-:-:S03]  /*00c0*/  IMAD.WIDE.U32 R2, R5, 0x4, R2 ;  /* 0x0000000405027825 */ /* 0x001fc600078e0002 */
[----:B------:R-:W-:-:S03]  /*00d0*/  LEA.HI.X R5, R0, UR7, RZ, 0x2, P0 ;  /* 0x0000000700057c11 */ /* 0x000fc600080f14ff */
[----:B--2---:R-:W2:Y:S04]  /*00e0*/  LDG.E R2, desc[UR4][R2.64] ;  /* 0x0000000402027981 */ /* 0x004ea8000c1e1900 */
[----:B------:R-:W2:Y:S02]  /*00f0*/  LDG.E R7, desc[UR4][R4.64] ;  /* 0x0000000404077981 */ /* 0x000ea4000c1e1900 */
[----:B--2---:R-:W-:-:S05]  /*0100*/  IMAD.IADD R7, R2, 0x1, R7 ;  /* 0x0000000102077824 */ /* 0x004fca00078e0207 */
[----:B------:R-:W-:Y:S01]  /*0110*/  STG.E desc[UR4][R4.64], R7 ;  /* 0x0000000704007986 */ /* 0x000fe2000c101904 */
[----:B------:R-:W-:Y:S05]  /*0120*/  EXIT ;  /* 0x000000000000794d */ /* 0x000fea0003800000 */
.L_x_0:
[----:B------:R-:W-:-:S00]  /*0130*/  BRA `(.L_x_0) ;  /* 0xfffffffc00fc7947 */ /* 0x000fc0000383ffff */
[----:B------:R-:W-:-:S00]  /*0140*/  NOP ;  /* 0x0000000000007918 */ /* 0x000fc00000000000 */
        /* <DEDUP_REMOVED lines=11> */
.L_x_4:


//--------------------- .text._Z11partialScanPjS_S_m --------------------------
	.section	.text._Z11partialScanPjS_S_m,"ax",@progbits
	.align	128
        .global         _Z11partialScanPjS_S_m
        .type           _Z11partialScanPjS_S_m,@function
        .size           _Z11partialScanPjS_S_m,(.L_x_5 - _Z11partialScanPjS_S_m)
        .other          _Z11partialScanPjS_S_m,@"STO_CUDA_ENTRY STV_DEFAULT"
_Z11partialScanPjS_S_m:
.text._Z11partialScanPjS_S_m:
[----:B------:R-:W-:Y:S01]  /*0000*/  LDC R1, c[0x0][0x37c] ;  /* 0x0000df00ff017b82 */ /* 0x000fe20000000800 */
[----:B------:R-:W0:Y:S01]  /*0010*/  S2R R6, SR_TID.X ;  /* 0x0000000000067919 */ /* 0x000e220000002100 */
[----:B------:R-:W1:Y:S01]  /*0020*/  LDCU.64 UR6, c[0x0][0x398] ;  /* 0x00007300ff0677ac */ /* 0x000e620008000a00 */
[----:B------:R-:W0:Y:S01]  /*0030*/  S2R R13, SR_CTAID.X ;  /* 0x00000000000d7919 */ /* 0x000e220000002500 */
[----:B------:R-:W2:Y:S01]  /*0040*/  LDCU.64 UR8, c[0x0][0x358] ;  /* 0x00006b00ff0877ac */ /* 0x000ea20008000a00 */
[----:B0-----:R-:W-:-:S05]  /*0050*/  IMAD R0, R13, 0x4, R6 ;  /* 0x000000040d007824 */ /* 0x001fca00078e0206 */
[----:B-1----:R-:W-:-:S04]  /*0060*/  ISETP.GE.U32.AND P0, PT, R0, UR6, PT ;  /* 0x0000000600007c0c */ /* 0x002fc8000bf06070 */
[----:B------:R-:W-:-:S13]  /*0070*/  ISETP.GE.U32.AND.EX P0, PT, RZ, UR7, PT, P0 ;  /* 0x00000007ff007c0c */ /* 0x000fda000bf06100 */
[----:B------:R-:W0:Y:S02]  /*0080*/  @!P0 LDC.64 R2, c[0x0][0x380] ;  /* 0x0000e000ff028b82 */ /* 0x000e240000000a00 */
[----:B0-----:R-:W-:-:S04]  /*0090*/  @!P0 LEA R2, P1, R0, R2, 0x2 ;  /* 0x0000000200028211 */ /* 0x001fc800078210ff */
[----:B------:R-:W-:-:S06]  /*00a0*/  @!P0 LEA.HI.X R3, R0, R3, RZ, 0x2, P1 ;  /* 0x0000000300038211 */ /* 0x000fcc00008f14ff */
[----:B--2---:R-:W2:Y:S01]  /*00b0*/  @!P0 LDG.E R3, desc[UR8][R2.64] ;  /* 0x0000000802038981 */ /* 0x004ea2000c1e1900 */
[----:B------:R-:W0:Y:S01]  /*00c0*/  S2UR UR5, SR_CgaCtaId ;  /* 0x00000000000579c3 */ /* 0x000e220000008800 */
[----:B------:R-:W-:Y:S01]  /*00d0*/  UMOV UR4, 0x400 ;  /* 0x0000040000047882 */ /* 0x000fe20000000000 */
[----:B------:R-:W-:-:S04]  /*00e0*/  ULOP3.LUT UR6, UR6, 0x3, URZ, 0xc0, !UPT ;  /* 0x0000000306067892 */ /* 0x000fc8000f8ec0ff */
[----:B------:R-:W-:-:S04]  /*00f0*/  UISETP.GE.U32.AND UP0, UPT, UR6, 0x2, UPT ;  /* 0x000000020600788c */ /* 0x000fc8000bf06070 */
[----:B------:R-:W-:Y:S02]  /*0100*/  UISETP.GE.U32.AND.EX UP0, UPT, URZ, URZ, UPT, UP0 ;  /* 0x000000ffff00728c */ /* 0x000fe4000bf06100 */
[----:B0-----:R-:W-:-:S06]  /*0110*/  ULEA UR4, UR5, UR4, 0x18 ;  /* 0x0000000405047291 */ /* 0x001fcc000f8ec0ff */
[----:B------:R-:W-:-:S05]  /*0120*/  LEA R8, R6, UR4, 0x2 ;  /* 0x0000000406087c11 */ /* 0x000fca000f8e10ff */
[----:B--2---:R0:W-:Y:S01]  /*0130*/  @!P0 STS [R8], R3 ;  /* 0x0000000308008388 */ /* 0x0041e20000000800 */
[----:B------:R-:W-:Y:S06]  /*0140*/  BAR.SYNC.DEFER_BLOCKING 0x0 ;  /* 0x0000000000007b1d */ /* 0x000fec0000010000 */
[----:B------:R-:W-:Y:S05]  /*0150*/  BRA.U !UP0, `(.L_x_1) ;  /* 0x0000000108407547 */ /* 0x000fea000b800000 */
[----:B0-----:R-:W-:-:S07]  /*0160*/  IMAD.MOV.U32 R3, RZ, RZ, 0x1 ;  /* 0x00000001ff037424 */ /* 0x001fce00078e00ff */
.L_x_2:
[----:B------:R-:W-:-:S05]  /*0170*/  IMAD.IADD R2, R6, 0x1, R3 ;  /* 0x0000000106027824 */ /* 0x000fca00078e0203 */
[----:B------:R-:W-:Y:S02]  /*0180*/  ISETP.LT.U32.AND P0, PT, R2, UR6, PT ;  /* 0x0000000602007c0c */ /* 0x000fe4000bf01070 */
[----:B------:R-:W-:-:S04]  /*0190*/  SHF.R.S32.HI R2, RZ, 0x1f, R2 ;  /* 0x0000001fff027819 */ /* 0x000fc80000011402 */
[----:B------:R-:W-:-:S13]  /*01a0*/  ISETP.GT.U32.AND.EX P0, PT, RZ, R2, PT, P0 ;  /* 0x00000002ff00720c */ /* 0x000fda0003f04100 */
[C---:B------:R-:W-:Y:S01]  /*01b0*/  @P0 IMAD R4, R3.reuse, 0x4, R8 ;  /* 0x0000000403040824 */ /* 0x040fe200078e0208 */
[----:B------:R-:W-:Y:S01]  /*01c0*/  @P0 LDS R2, [R8] ;  /* 0x0000000008020984 */ /* 0x000fe20000000800 */
[----:B------:R-:W-:-:S03]  /*01d0*/  IMAD.SHL.U32 R3, R3, 0x2, RZ ;  /* 0x0000000203037824 */ /* 0x000fc600078e00ff */
[----:B------:R-:W0:Y:S02]  /*01e0*/  @P0 LDS R5, [R4] ;  /* 0x0000000004050984 */ /* 0x000e240000000800 */
[----:B0-----:R-:W-:Y:S01]  /*01f0*/  @P0 IMAD.IADD R5, R2, 0x1, R5 ;  /* 0x0000000102050824 */ /* 0x001fe200078e0205 */
[----:B------:R-:W-:-:S04]  /*0200*/  SHF.R.S32.HI R2, RZ, 0x1f, R3 ;  /* 0x0000001fff027819 */ /* 0x000fc80000011403 */
[----:B------:R1:W-:Y:S01]  /*0210*/  @P0 STS [R4], R5 ;  /* 0x0000000504000388 */ /* 0x0003e20000000800 */
[----:B------:R-:W-:Y:S01]  /*0220*/  BAR.SYNC.DEFER_BLOCKING 0x0 ;  /* 0x0000000000007b1d */ /* 0x000fe20000010000 */
[----:B------:R-:W-:-:S04]  /*0230*/  ISETP.LT.U32.AND P0, PT, R3, UR6, PT ;  /* 0x0000000603007c0c */ /* 0x000fc8000bf01070 */
[----:B------:R-:W-:-:S13]  /*0240*/  ISETP.GT.U32.AND.EX P0, PT, RZ, R2, PT, P0 ;  /* 0x00000002ff00720c */ /* 0x000fda0003f04100 */
[----:B-1----:R-:W-:Y:S05]  /*0250*/  @P0 BRA `(.L_x_2) ;  /* 0xfffffffc00c40947 */ /* 0x002fea000383ffff */
.L_x_1:
[----:B------:R-:W1:Y:S01]  /*0260*/  LDCU.64 UR10, c[0x0][0x398] ;  /* 0x00007300ff0a77ac */ /* 0x000e620008000a00 */
[----:B------:R-:W-:Y:S01]  /*0270*/  VIADD R2, R0, 0x1 ;  /* 0x0000000100027836 */ /* 0x000fe20000000000 */
[----:B------:R-:W2:Y:S01]  /*0280*/  LDC.64 R4, c[0x0][0x390] ;  /* 0x0000e400ff047b82 */ /* 0x000ea20000000a00 */
[----:B------:R-:W-:-:S09]  /*0290*/  ULEA UR4, UR6, UR4, 0x2 ;  /* 0x0000000406047291 */ /* 0x000fd2000f8e10ff */
[----:B------:R-:W-:Y:S01]  /*02a0*/  LDS R11, [UR4+-0x4] ;  /* 0xfffffc04ff0b7984 */ /* 0x000fe20008000800 */
[----:B-1----:R-:W-:Y:S02]  /*02b0*/  ISETP.GE.U32.AND P0, PT, R2, UR10, PT ;  /* 0x0000000a02007c0c */ /* 0x002fe4000bf06070 */
[----:B0-----:R-:W0:Y:S02]  /*02c0*/  LDC.64 R2, c[0x0][0x388] ;  /* 0x0000e200ff027b82 */ /* 0x001e240000000a00 */
[----:B------:R-:W-:Y:S01]  /*02d0*/  ISETP.GE.U32.AND.EX P0, PT, RZ, UR11, PT, P0 ;  /* 0x0000000bff007c0c */ /* 0x000fe2000bf06100 */
[----:B--2---:R-:W-:-:S12]  /*02e0*/  IMAD.WIDE.U32 R4, R13, 0x4, R4 ;  /* 0x000000040d047825 */ /* 0x004fd800078e0004 */
[----:B------:R-:W1:Y:S01]  /*02f0*/  @!P0 LDS R9, [R8] ;  /* 0x0000000008098984 */ /* 0x000e620000000800 */
[----:B------:R-:W2:Y:S02]  /*0300*/  @!P0 LDC.64 R6, c[0x0][0x388] ;  /* 0x0000e200ff068b82 */ /* 0x000ea40000000a00 */
[----:B--2---:R-:W-:-:S04]  /*0310*/  @!P0 LEA R6, P1, R0, R6, 0x2 ;  /* 0x0000000600068211 */ /* 0x004fc800078210ff */
[----:B------:R-:W-:-:S05]  /*0320*/  @!P0 LEA.HI.X R7, R0, R7, RZ, 0x2, P1 ;  /* 0x0000000700078211 */ /* 0x000fca00008f14ff */
[----:B-1----:R-:W-:Y:S04]  /*0330*/  @!P0 STG.E desc[UR8][R6.64+0x4], R9 ;  /* 0x0000040906008986 */ /* 0x002fe8000c101908 */
[----:B0-----:R-:W-:Y:S04]  /*0340*/  STG.E desc[UR8][R2.64], RZ ;  /* 0x000000ff02007986 */ /* 0x001fe8000c101908 */
[----:B------:R-:W-:Y:S01]  /*0350*/  STG.E desc[UR8][R4.64], R11 ;  /* 0x0000000b04007986 */ /* 0x000fe2000c101908 */
[----:B------:R-:W-:Y:S05]  /*0360*/  EXIT ;  /* 0x000000000000794d */ /* 0x000fea0003800000 */
.L_x_3:
        /* <DEDUP_REMOVED lines=9> */
.L_x_5:


//--------------------- .nv.shared.reserved.0     --------------------------
	.section	.nv.shared.reserved.0,"aw",@nobits
	.weak		__nv_reservedSMEM_offset_0_alias
	.size		__nv_reservedSMEM_offset_0_alias, 0, 64
	.other		__nv_reservedSMEM_offset_0_alias,@"STO_CUDA_RESERVED_SHARED STV_DEFAULT"
__nv_reservedSMEM_offset_0_alias:
	.zero		0
	.zero		64


//--------------------- .nv.shared._Z11partialScanPjS_S_m --------------------------
	.section	.nv.shared._Z11partialScanPjS_S_m,"aw",@nobits
	.sectionflags	@""
	.align	4
.nv.shared._Z11partialScanPjS_S_m:
	.zero		1040


//--------------------- .nv.constant0._Z7mapScanPjS_m --------------------------
	.section	.nv.constant0._Z7mapScanPjS_m,"a",@progbits
	.sectionflags	@""
	.align	4
.nv.constant0._Z7mapScanPjS_m:
	.zero		920


//--------------------- .nv.constant0._Z11partialScanPjS_S_m --------------------------
	.section	.nv.constant0._Z11partialScanPjS_S_m,"a",@progbits
	.sectionflags	@""
	.align	4
.nv.constant0._Z11partialScanPjS_S_m:
	.zero		928


//--------------------- SYMBOLS --------------------------

	.type		.nv.reservedSmem.offset0,@object
	.size		.nv.reservedSmem.offset0,0x4
	.type		.nv.reservedSmem.cap,@object
	.size		.nv.reservedSmem.cap,0x4
